	.headerflags	@"EF_CUDA_TEXMODE_UNIFIED EF_CUDA_64BIT_ADDRESS EF_CUDA_ACCELERATORS EF_CUDA_SM90 EF_CUDA_VIRTUAL_SM(EF_CUDA_SM90)"
	.elftype	@"ET_EXEC"


//--------------------- .nv.info                  --------------------------
	.section	.nv.info,"",@"SHT_CUDA_INFO"
	.align	4


	//----- nvinfo : EIATTR_REGCOUNT
	.align		4
        /*0000*/ 	.byte	0x04, 0x2f
        /*0002*/ 	.short	(.L_3 - .L_2)
	.align		4
.L_2:
        /*0004*/ 	.word	index@(triton_poi_fused__native_batch_norm_legit_no_training_add_convolution_elu_6)
        /*0008*/ 	.word	0x0000001a


	//----- nvinfo : EIATTR_MIN_STACK_SIZE
	.align		4
.L_3:
        /*000c*/ 	.byte	0x04, 0x12
        /*000e*/ 	.short	(.L_5 - .L_4)
	.align		4
.L_4:
        /*0010*/ 	.word	index@(triton_poi_fused__native_batch_norm_legit_no_training_add_convolution_elu_6)
        /*0014*/ 	.word	0x00000000


	//----- nvinfo : EIATTR_FRAME_SIZE
	.align		4
.L_5:
        /*0018*/ 	.byte	0x04, 0x11
        /*001a*/ 	.short	(.L_7 - .L_6)
	.align		4
.L_6:
        /*001c*/ 	.word	index@(triton_poi_fused__native_batch_norm_legit_no_training_add_convolution_elu_6)
        /*0020*/ 	.word	0x00000000


	//----- nvinfo : EIATTR_MIN_STACK_SIZE
	.align		4
.L_7:
        /*0024*/ 	.byte	0x04, 0x12
        /*0026*/ 	.short	(.L_9 - .L_8)
	.align		4
.L_8:
        /*0028*/ 	.word	index@(triton_poi_fused__native_batch_norm_legit_no_training_add_convolution_elu_6)
        /*002c*/ 	.word	0x00000000
.L_9:


//--------------------- .nv.info.triton_poi_fused__native_batch_norm_legit_no_training_add_convolution_elu_6 --------------------------
	.section	.nv.info.triton_poi_fused__native_batch_norm_legit_no_training_add_convolution_elu_6,"",@"SHT_CUDA_INFO"
	.sectionflags	@""
	.align	4


	//----- nvinfo : EIATTR_CUDA_API_VERSION
	.align		4
        /*0000*/ 	.byte	0x04, 0x37
        /*0002*/ 	.short	(.L_11 - .L_10)
.L_10:
        /*0004*/ 	.word	0x0000007c


	//----- nvinfo : EIATTR_KPARAM_INFO
	.align		4
.L_11:
        /*0008*/ 	.byte	0x04, 0x17
        /*000a*/ 	.short	(.L_13 - .L_12)
.L_12:
        /*000c*/ 	.word	0x00000000
        /*0010*/ 	.short	0x0008
        /*0012*/ 	.short	0x0040
        /*0014*/ 	.byte	0x00, 0xf0, 0x11, 0x00


	//----- nvinfo : EIATTR_KPARAM_INFO
	.align		4
.L_13:
        /*0018*/ 	.byte	0x04, 0x17
        /*001a*/ 	.short	(.L_15 - .L_14)
.L_14:
        /*001c*/ 	.word	0x00000000
        /*0020*/ 	.short	0x0007
        /*0022*/ 	.short	0x0038
        /*0024*/ 	.byte	0x00, 0xf4, 0x21, 0x00


	//----- nvinfo : EIATTR_KPARAM_INFO
	.align		4
.L_15:
        /*0028*/ 	.byte	0x04, 0x17
        /*002a*/ 	.short	(.L_17 - .L_16)
.L_16:
        /*002c*/ 	.word	0x00000000
        /*0030*/ 	.short	0x0006
        /*0032*/ 	.short	0x0030
        /*0034*/ 	.byte	0x00, 0xf4, 0x21, 0x00


	//----- nvinfo : EIATTR_KPARAM_INFO
	.align		4
.L_17:
        /*0038*/ 	.byte	0x04, 0x17
        /*003a*/ 	.short	(.L_19 - .L_18)
.L_18:
        /*003c*/ 	.word	0x00000000
        /*0040*/ 	.short	0x0005
        /*0042*/ 	.short	0x0028
        /*0044*/ 	.byte	0x00, 0xf4, 0x21, 0x00


	//----- nvinfo : EIATTR_KPARAM_INFO
	.align		4
.L_19:
        /*0048*/ 	.byte	0x04, 0x17
        /*004a*/ 	.short	(.L_21 - .L_20)
.L_20:
        /*004c*/ 	.word	0x00000000
        /*0050*/ 	.short	0x0004
        /*0052*/ 	.short	0x0020
        /*0054*/ 	.byte	0x00, 0xf4, 0x21, 0x00


	//----- nvinfo : EIATTR_KPARAM_INFO
	.align		4
.L_21:
        /*0058*/ 	.byte	0x04, 0x17
        /*005a*/ 	.short	(.L_23 - .L_22)
.L_22:
        /*005c*/ 	.word	0x00000000
        /*0060*/ 	.short	0x0003
        /*0062*/ 	.short	0x0018
        /*0064*/ 	.byte	0x00, 0xf4, 0x21, 0x00


	//----- nvinfo : EIATTR_KPARAM_INFO
	.align		4
.L_23:
        /*0068*/ 	.byte	0x04, 0x17
        /*006a*/ 	.short	(.L_25 - .L_24)
.L_24:
        /*006c*/ 	.word	0x00000000
        /*0070*/ 	.short	0x0002
        /*0072*/ 	.short	0x0010
        /*0074*/ 	.byte	0x00, 0xf4, 0x21, 0x00


	//----- nvinfo : EIATTR_KPARAM_INFO
	.align		4
.L_25:
        /*0078*/ 	.byte	0x04, 0x17
        /*007a*/ 	.short	(.L_27 - .L_26)
.L_26:
        /*007c*/ 	.word	0x00000000
        /*0080*/ 	.short	0x0001
        /*0082*/ 	.short	0x0008
        /*0084*/ 	.byte	0x00, 0xf4, 0x21, 0x00


	//----- nvinfo : EIATTR_KPARAM_INFO
	.align		4
.L_27:
        /*0088*/ 	.byte	0x04, 0x17
        /*008a*/ 	.short	(.L_29 - .L_28)
.L_28:
        /*008c*/ 	.word	0x00000000
        /*0090*/ 	.short	0x0000
        /*0092*/ 	.short	0x0000
        /*0094*/ 	.byte	0x00, 0xf4, 0x21, 0x00


	//----- nvinfo : EIATTR_SPARSE_MMA_MASK
	.align		4
.L_29:
        /*0098*/ 	.byte	0x03, 0x50
        /*009a*/ 	.short	0x0000


	//----- nvinfo : EIATTR_MAXREG_COUNT
	.align		4
        /*009c*/ 	.byte	0x03, 0x1b
        /*009e*/ 	.short	0x00ff


	//----- nvinfo : EIATTR_EXIT_INSTR_OFFSETS
	.align		4
        /*00a0*/ 	.byte	0x04, 0x1c
        /*00a2*/ 	.short	(.L_31 - .L_30)


	//   ....[0]....
.L_30:
        /*00a4*/ 	.word	0x00000790


	//----- nvinfo : EIATTR_REQNTID
	.align		4
.L_31:
        /*00a8*/ 	.byte	0x04, 0x10
        /*00aa*/ 	.short	(.L_33 - .L_32)
.L_32:
        /*00ac*/ 	.word	0x00000100
        /*00b0*/ 	.word	0x00000001
        /*00b4*/ 	.word	0x00000001


	//----- nvinfo : EIATTR_CBANK_PARAM_SIZE
	.align		4
.L_33:
        /*00b8*/ 	.byte	0x03, 0x19
        /*00ba*/ 	.short	0x0044


	//----- nvinfo : EIATTR_PARAM_CBANK
	.align		4
        /*00bc*/ 	.byte	0x04, 0x0a
        /*00be*/ 	.short	(.L_35 - .L_34)
	.align		4
.L_34:
        /*00c0*/ 	.word	index@(.nv.constant0.triton_poi_fused__native_batch_norm_legit_no_training_add_convolution_elu_6)
        /*00c4*/ 	.short	0x0210
        /*00c6*/ 	.short	0x0044


	//----- nvinfo : EIATTR_SW_WAR
	.align		4
.L_35:
        /*00c8*/ 	.byte	0x04, 0x36
        /*00ca*/ 	.short	(.L_37 - .L_36)
.L_36:
        /*00cc*/ 	.word	0x00000008
.L_37:


//--------------------- .nv.callgraph             --------------------------
	.section	.nv.callgraph,"",@"SHT_CUDA_CALLGRAPH"
	.align	4
	.sectionentsize	8
	.align		4
        /*0000*/ 	.word	0x00000000
	.align		4
        /*0004*/ 	.word	0xffffffff
	.align		4
        /*0008*/ 	.word	0x00000000
	.align		4
        /*000c*/ 	.word	0xfffffffe
	.align		4
        /*0010*/ 	.word	0x00000000
	.align		4
        /*0014*/ 	.word	0xfffffffd
	.align		4
        /*0018*/ 	.word	0x00000000
	.align		4
        /*001c*/ 	.word	0xfffffffc


//--------------------- .nv.constant4             --------------------------
	.section	.nv.constant4,"a",@progbits
	.align	8
	.align		8
.nv.constant4:
        /*0000*/ 	.dword	_$_str
	.align		8
        /*0008*/ 	.dword	_$_str_$_2


//--------------------- .text.triton_poi_fused__native_batch_norm_legit_no_training_add_convolution_elu_6 --------------------------
	.section	.text.triton_poi_fused__native_batch_norm_legit_no_training_add_convolution_elu_6,"ax",@progbits
	.align	128
        .global         triton_poi_fused__native_batch_norm_legit_no_training_add_convolution_elu_6
        .type           triton_poi_fused__native_batch_norm_legit_no_training_add_convolution_elu_6,@function
        .size           triton_poi_fused__native_batch_norm_legit_no_training_add_convolution_elu_6,(.L_x_1 - triton_poi_fused__native_batch_norm_legit_no_training_add_convolution_elu_6)
        .other          triton_poi_fused__native_batch_norm_legit_no_training_add_convolution_elu_6,@"STO_CUDA_ENTRY STV_DEFAULT"
triton_poi_fused__native_batch_norm_legit_no_training_add_convolution_elu_6:
.text.triton_poi_fused__native_batch_norm_legit_no_training_add_convolution_elu_6:
[----:B------:R-:W-:Y:S01]  /*0000*/  LDC R1, c[0x0][0x28] ;  /* 0x00000a00ff017b82 */ /* 0x000fe20000000800 */
[----:B------:R-:W1:Y:S07]  /*0010*/  S2R R0, SR_TID.X ;  /* 0x0000000000007919 */ /* 0x000e6e0000002100 */
[----:B------:R-:W2:Y:S01]  /*0020*/  LDC.64 R14, c[0x0][0x238] ;  /* 0x00008e00ff0e7b82 */ /* 0x000ea20000000a00 */
[----:B------:R-:W-:Y:S01]  /*0030*/  ULDC.64 UR4, c[0x0][0x208] ;  /* 0x0000820000047ab9 */ /* 0x000fe20000000a00 */
[----:B------:R-:W3:Y:S06]  /*0040*/  S2R R5, SR_CTAID.X ;  /* 0x0000000000057919 */ /* 0x000eec0000002500 */
[----:B------:R-:W4:Y:S08]  /*0050*/  LDC.64 R16, c[0x0][0x220] ;  /* 0x00008800ff107b82 */ /* 0x000f300000000a00 */
[----:B------:R-:W5:Y:S08]  /*0060*/  LDC.64 R10, c[0x0][0x228] ;  /* 0x00008a00ff0a7b82 */ /* 0x000f700000000a00 */
[----:B------:R-:W4:Y:S01]  /*0070*/  LDC.64 R12, c[0x0][0x230] ;  /* 0x00008c00ff0c7b82 */ /* 0x000f220000000a00 */
[----:B-1----:R-:W-:-:S07]  /*0080*/  SHF.L.U32 R0, R0, 0x1, RZ ;  /* 0x0000000100007819 */ /* 0x002fce00000006ff */
[----:B------:R-:W1:Y:S01]  /*0090*/  LDC.64 R6, c[0x0][0x240] ;  /* 0x00009000ff067b82 */ /* 0x000e620000000a00 */
[----:B---3--:R-:W-:Y:S02]  /*00a0*/  SHF.R.S32.HI R3, RZ, 0x16, R5 ;  /* 0x00000016ff037819 */ /* 0x008fe40000011405 */
[----:B------:R-:W-:Y:S02]  /*00b0*/  LOP3.LUT R0, R0, 0x1fe, RZ, 0xc0, !PT ;  /* 0x000001fe00007812 */ /* 0x000fe400078ec0ff */
[----:B------:R-:W-:Y:S02]  /*00c0*/  SGXT R3, R3, 0x1 ;  /* 0x000000010303781a */ /* 0x000fe40000000200 */
[----:B------:R-:W-:-:S04]  /*00d0*/  LEA R0, R5, R0, 0x9 ;  /* 0x0000000005007211 */ /* 0x000fc800078e48ff */
[----:B------:R-:W-:-:S04]  /*00e0*/  LEA.HI R3, R3, R0, RZ, 0x8 ;  /* 0x0000000003037211 */ /* 0x000fc800078f40ff */
[----:B------:R-:W-:-:S04]  /*00f0*/  SHF.R.S32.HI R3, RZ, 0x8, R3 ;  /* 0x00000008ff037819 */ /* 0x000fc80000011403 */
[----:B------:R-:W-:-:S04]  /*0100*/  LEA.HI R2, R3, R3, RZ, 0x8 ;  /* 0x0000000303027211 */ /* 0x000fc800078f40ff */
[----:B------:R-:W-:-:S04]  /*0110*/  LOP3.LUT R2, R2, 0xffffff00, RZ, 0xc0, !PT ;  /* 0xffffff0002027812 */ /* 0x000fc800078ec0ff */
[----:B------:R-:W-:Y:S02]  /*0120*/  IADD3 R9, R3, -R2, RZ ;  /* 0x8000000203097210 */ /* 0x000fe40007ffe0ff */
[----:B------:R-:W3:Y:S03]  /*0130*/  LDC.64 R2, c[0x0][0x210] ;  /* 0x00008400ff027b82 */ /* 0x000ee60000000a00 */
[----:B--2---:R-:W-:-:S05]  /*0140*/  IMAD.WIDE R14, R9, 0x4, R14 ;  /* 0x00000004090e7825 */ /* 0x004fca00078e020e */
[----:B------:R-:W2:Y:S01]  /*0150*/  LDG.E.EL R8, desc[UR4][R14.64] ;  /* 0x000000040e087981 */ /* 0x000ea2000c2e1900 */
[----:B------:R-:W-:Y:S01]  /*0160*/  SHF.R.S32.HI R5, RZ, 0x1f, R0 ;  /* 0x0000001fff057819 */ /* 0x000fe20000011400 */
[----:B----4-:R-:W-:-:S03]  /*0170*/  IMAD.WIDE R16, R9, 0x4, R16 ;  /* 0x0000000409107825 */ /* 0x010fc600078e0210 */
[----:B------:R-:W-:Y:S02]  /*0180*/  LEA.HI R18, R5, R0, RZ, 0x10 ;  /* 0x0000000005127211 */ /* 0x000fe400078f80ff */
[----:B------:R-:W4:Y:S02]  /*0190*/  LDC.64 R4, c[0x0][0x248] ;  /* 0x00009200ff047b82 */ /* 0x000f240000000a00 */
[----:B------:R-:W-:Y:S01]  /*01a0*/  LOP3.LUT R19, R18, 0xffff0000, RZ, 0xc0, !PT ;  /* 0xffff000012137812 */ /* 0x000fe200078ec0ff */
[----:B------:R-:W2:Y:S01]  /*01b0*/  LDG.E.EL R14, desc[UR4][R16.64] ;  /* 0x00000004100e7981 */ /* 0x000ea2000c2e1900 */
[----:B------:R-:W-:Y:S02]  /*01c0*/  SHF.R.S32.HI R18, RZ, 0x10, R18 ;  /* 0x00000010ff127819 */ /* 0x000fe40000011412 */
[----:B------:R-:W-:Y:S01]  /*01d0*/  IADD3 R19, R0, -R19, RZ ;  /* 0x8000001300137210 */ /* 0x000fe20007ffe0ff */
[----:B---3--:R-:W-:-:S04]  /*01e0*/  IMAD.WIDE R2, R0, 0x4, R2 ;  /* 0x0000000400027825 */ /* 0x008fc800078e0202 */
[----:B------:R-:W-:-:S04]  /*01f0*/  IMAD R19, R18, 0x18000, R19 ;  /* 0x0001800012137824 */ /* 0x000fc800078e0213 */
[----:B-----5:R-:W-:Y:S02]  /*0200*/  IMAD.WIDE R18, R19, 0x4, R10 ;  /* 0x0000000413127825 */ /* 0x020fe400078e020a */
[----:B------:R-:W3:Y:S02]  /*0210*/  LDG.E.64 R10, desc[UR4][R2.64] ;  /* 0x00000004020a7981 */ /* 0x000ee4000c1e1b00 */
[C---:B0-----:R-:W-:Y:S02]  /*0220*/  IMAD.WIDE R20, R9.reuse, 0x4, R12 ;  /* 0x0000000409147825 */ /* 0x041fe400078e020c */
[----:B------:R-:W5:Y:S02]  /*0230*/  LDG.E.64 R12, desc[UR4][R18.64] ;  /* 0x00000004120c7981 */ /* 0x000f64000c1e1b00 */
[C---:B----4-:R-:W-:Y:S02]  /*0240*/  IMAD.WIDE R22, R9.reuse, 0x4, R4 ;  /* 0x0000000409167825 */ /* 0x050fe400078e0204 */
[----:B------:R-:W4:Y:S02]  /*0250*/  LDG.E.EL R15, desc[UR4][R20.64] ;  /* 0x00000004140f7981 */ /* 0x000f24000c2e1900 */
[----:B-1----:R-:W-:-:S02]  /*0260*/  IMAD.WIDE R6, R9, 0x4, R6 ;  /* 0x0000000409067825 */ /* 0x002fc400078e0206 */
[----:B------:R-:W4:Y:S04]  /*0270*/  LDG.E.EL R22, desc[UR4][R22.64] ;  /* 0x0000000416167981 */ /* 0x000f28000c2e1900 */
[----:B------:R0:W4:Y:S01]  /*0280*/  LDG.E.EL R5, desc[UR4][R6.64] ;  /* 0x0000000406057981 */ /* 0x000122000c2e1900 */
[----:B------:R-:W-:Y:S01]  /*0290*/  HFMA2.MMA R4, -RZ, RZ, 1.625, 0 ;  /* 0x3e800000ff047435 */ /* 0x000fe200000001ff */
[----:B--2---:R-:W-:-:S04]  /*02a0*/  FADD R8, R8, 9.9999997473787516356e-05 ;  /* 0x38d1b71708087421 */ /* 0x004fc80000000000 */
[----:B------:R-:W1:Y:S02]  /*02b0*/  MUFU.SQRT R9, R8 ;  /* 0x0000000800097308 */ /* 0x000e640000002000 */
[C---:B-1----:R-:W-:Y:S02]  /*02c0*/  FSETP.GT.AND P0, PT, R9.reuse, 8.50705917302346158658e+37, PT ;  /* 0x7e8000000900780b */ /* 0x042fe40003f04000 */
[----:B------:R-:W-:-:S11]  /*02d0*/  FSETP.GEU.AND P1, PT, R9, 1.175494350822287508e-38, PT ;  /* 0x008000000900780b */ /* 0x000fd60003f2e000 */
[----:B------:R-:W-:-:S04]  /*02e0*/  @P0 FMUL R9, R9, 0.25 ;  /* 0x3e80000009090820 */ /* 0x000fc80000400000 */
[----:B------:R-:W-:-:S06]  /*02f0*/  @!P1 FMUL R9, R9, 16777216 ;  /* 0x4b80000009099820 */ /* 0x000fcc0000400000 */
[----:B------:R-:W0:Y:S01]  /*0300*/  MUFU.RCP R9, R9 ;  /* 0x0000000900097308 */ /* 0x000e220000001000 */
[----:B------:R-:W-:Y:S01]  /*0310*/  FSEL R4, R4, 1, P0 ;  /* 0x3f80000004047808 */ /* 0x000fe20000000000 */
[--C-:B---3--:R-:W-:Y:S01]  /*0320*/  FADD R10, R10, R14.reuse ;  /* 0x0000000e0a0a7221 */ /* 0x108fe20000000000 */
[----:B------:R-:W-:-:S03]  /*0330*/  FADD R11, R11, R14 ;  /* 0x0000000e0b0b7221 */ /* 0x000fc60000000000 */
[----:B------:R-:W-:Y:S01]  /*0340*/  @!P1 FMUL R4, R4, 16777216 ;  /* 0x4b80000004049820 */ /* 0x000fe20000400000 */
[----:B-----5:R-:W-:-:S04]  /*0350*/  FADD R12, R12, R10 ;  /* 0x0000000a0c0c7221 */ /* 0x020fc80000000000 */
[----:B----4-:R-:W-:Y:S01]  /*0360*/  FADD R12, -R15, R12 ;  /* 0x0000000c0f0c7221 */ /* 0x010fe20000000100 */
[----:B0-----:R-:W-:Y:S01]  /*0370*/  FMUL R6, R9, R4 ;  /* 0x0000000409067220 */ /* 0x001fe20000400000 */
[----:B------:R-:W-:-:S04]  /*0380*/  FADD R4, R13, R11 ;  /* 0x0000000b0d047221 */ /* 0x000fc80000000000 */
[----:B------:R-:W-:Y:S01]  /*0390*/  FADD R15, -R15, R4 ;  /* 0x000000040f0f7221 */ /* 0x000fe20000000100 */
[----:B------:R-:W-:-:S03]  /*03a0*/  FMUL R12, R12, R6 ;  /* 0x000000060c0c7220 */ /* 0x000fc60000400000 */
[----:B------:R-:W-:Y:S01]  /*03b0*/  FMUL R15, R15, R6 ;  /* 0x000000060f0f7220 */ /* 0x000fe20000400000 */
[----:B------:R-:W-:-:S03]  /*03c0*/  FFMA R4, R5, R12, R22 ;  /* 0x0000000c05047223 */ /* 0x000fc60000000016 */
[----:B------:R-:W-:Y:S01]  /*03d0*/  FFMA R5, R5, R15, R22 ;  /* 0x0000000f05057223 */ /* 0x000fe20000000016 */
[----:B------:R-:W-:-:S03]  /*03e0*/  FMUL R6, R4, 1.4426950216293334961 ;  /* 0x3fb8aa3b04067820 */ /* 0x000fc60000400000 */
[----:B------:R-:W-:-:S03]  /*03f0*/  FMUL R8, R5, 1.4426950216293334961 ;  /* 0x3fb8aa3b05087820 */ /* 0x000fc60000400000 */
[----:B------:R-:W0:Y:S01]  /*0400*/  FRND R6, R6 ;  /* 0x0000000600067307 */ /* 0x000e220000201000 */
[----:B------:R-:W-:Y:S01]  /*0410*/  FADD.FTZ R7, |R4|, -RZ ;  /* 0x800000ff04077221 */ /* 0x000fe20000010200 */
[----:B------:R-:W-:-:S06]  /*0420*/  FADD.FTZ R9, |R5|, -RZ ;  /* 0x800000ff05097221 */ /* 0x000fcc0000010200 */
[----:B------:R-:W1:Y:S01]  /*0430*/  FRND R8, R8 ;  /* 0x0000000800087307 */ /* 0x000e620000201000 */
[----:B------:R-:W-:Y:S02]  /*0440*/  FSETP.GEU.AND P0, PT, R7, 0.40999999642372131348, PT ;  /* 0x3ed1eb850700780b */ /* 0x000fe40003f0e000 */
[----:B------:R-:W-:Y:S02]  /*0450*/  FSETP.GEU.AND P1, PT, R9, 0.40999999642372131348, PT ;  /* 0x3ed1eb850900780b */ /* 0x000fe40003f2e000 */
[----:B0-----:R-:W-:-:S04]  /*0460*/  FSEL R7, R6, RZ, P0 ;  /* 0x000000ff06077208 */ /* 0x001fc80000000000 */
[C---:B------:R-:W-:Y:S01]  /*0470*/  FSETP.NEU.AND P4, PT, R7.reuse, 128, PT ;  /* 0x430000000700780b */ /* 0x040fe20003f8d000 */
[C---:B------:R-:W-:Y:S01]  /*0480*/  FFMA.FTZ R12, -R7.reuse, 0.693145751953125, R4 ;  /* 0x3f317200070c7823 */ /* 0x040fe20000010104 */
[----:B-1----:R-:W-:Y:S02]  /*0490*/  FSEL R14, R8, RZ, P1 ;  /* 0x000000ff080e7208 */ /* 0x002fe40000800000 */
[----:B------:R-:W-:Y:S02]  /*04a0*/  MOV R13, 0x3ab5ebe6 ;  /* 0x3ab5ebe6000d7802 */ /* 0x000fe40000000f00 */
[C---:B------:R-:W-:Y:S01]  /*04b0*/  FSEL R8, R7.reuse, 127, P4 ;  /* 0x42fe000007087808 */ /* 0x040fe20002000000 */
[C---:B------:R-:W-:Y:S01]  /*04c0*/  FFMA.FTZ R9, -R14.reuse, 0.693145751953125, R5 ;  /* 0x3f3172000e097823 */ /* 0x040fe20000010105 */
[----:B------:R-:W-:Y:S01]  /*04d0*/  FFMA.FTZ R7, -R7, 1.428606765330187045e-06, R12 ;  /* 0x35bfbe8e07077823 */ /* 0x000fe2000001010c */
[C---:B------:R-:W-:Y:S02]  /*04e0*/  FSETP.NEU.AND P2, PT, R14.reuse, 128, PT ;  /* 0x430000000e00780b */ /* 0x040fe40003f4d000 */
[C---:B------:R-:W-:Y:S01]  /*04f0*/  FFMA.FTZ R16, -R14.reuse, 1.428606765330187045e-06, R9 ;  /* 0x35bfbe8e0e107823 */ /* 0x040fe20000010109 */
[----:B------:R-:W-:Y:S01]  /*0500*/  FFMA.FTZ R6, R7, R13, 0.0083824126049876213074 ;  /* 0x3c09566307067423 */ /* 0x000fe2000001000d */
[----:B------:R-:W-:-:S02]  /*0510*/  FSEL R9, R14, 127, P2 ;  /* 0x42fe00000e097808 */ /* 0x000fc40001000000 */
[C---:B------:R-:W-:Y:S01]  /*0520*/  FFMA.FTZ R13, R16.reuse, R13, 0.0083824126049876213074 ;  /* 0x3c095663100d7423 */ /* 0x040fe2000001000d */
[C---:B------:R-:W-:Y:S01]  /*0530*/  FFMA.FTZ R6, R7.reuse, R6, 0.041667830199003219604 ;  /* 0x3d2aabe307067423 */ /* 0x040fe20000010006 */
[----:B------:R-:W0:Y:S02]  /*0540*/  MUFU.EX2 R12, R8 ;  /* 0x00000008000c7308 */ /* 0x000e240000000800 */
[----:B------:R-:W-:Y:S01]  /*0550*/  FFMA.FTZ R15, R16, R13, 0.041667830199003219604 ;  /* 0x3d2aabe3100f7423 */ /* 0x000fe2000001000d */
[----:B------:R-:W-:-:S05]  /*0560*/  FFMA.FTZ R6, R7, R6, 0.16666397452354431152 ;  /* 0x3e2aa9f607067423 */ /* 0x000fca0000010006 */
[----:B------:R-:W1:Y:S01]  /*0570*/  MUFU.EX2 R13, R9 ;  /* 0x00000009000d7308 */ /* 0x000e620000000800 */
[----:B------:R-:W-:Y:S01]  /*0580*/  FFMA.FTZ R15, R16, R15, 0.16666397452354431152 ;  /* 0x3e2aa9f6100f7423 */ /* 0x000fe2000001000f */
[----:B------:R-:W-:-:S03]  /*0590*/  FFMA.FTZ R6, R7, R6, 0.49999994039535522461 ;  /* 0x3efffffe07067423 */ /* 0x000fc60000010006 */
[----:B------:R-:W-:Y:S01]  /*05a0*/  FFMA.FTZ R15, R16, R15, 0.49999994039535522461 ;  /* 0x3efffffe100f7423 */ /* 0x000fe2000001000f */
[----:B------:R-:W-:-:S03]  /*05b0*/  FMUL R6, R7, R6 ;  /* 0x0000000607067220 */ /* 0x000fc60000400000 */
[C---:B------:R-:W-:Y:S01]  /*05c0*/  FMUL R17, R16.reuse, R15 ;  /* 0x0000000f10117220 */ /* 0x040fe20000400000 */
[----:B------:R-:W-:Y:S02]  /*05d0*/  FFMA.FTZ R15, R7, R6, R7 ;  /* 0x00000006070f7223 */ /* 0x000fe40000010007 */
[----:B------:R-:W2:Y:S01]  /*05e0*/  LDC.64 R6, c[0x0][0x218] ;  /* 0x00008600ff067b82 */ /* 0x000ea20000000a00 */
[----:B------:R-:W-:Y:S01]  /*05f0*/  FFMA.FTZ R16, R16, R17, R16 ;  /* 0x0000001110107223 */ /* 0x000fe20000010010 */
[----:B0-----:R-:W-:Y:S01]  /*0600*/  FADD R17, R12, -1 ;  /* 0xbf8000000c117421 */ /* 0x001fe20000000000 */
[C---:B-1----:R-:W-:Y:S01]  /*0610*/  FADD R14, R13.reuse, -1 ;  /* 0xbf8000000d0e7421 */ /* 0x042fe20000000000 */
[----:B------:R-:W-:Y:S02]  /*0620*/  FSETP.NEU.AND P1, PT, R4, RZ, PT ;  /* 0x000000ff0400720b */ /* 0x000fe40003f2d000 */
[----:B------:R-:W-:Y:S01]  /*0630*/  FFMA.FTZ R12, R12, R15, R17 ;  /* 0x0000000f0c0c7223 */ /* 0x000fe20000010011 */
[----:B------:R-:W-:Y:S01]  /*0640*/  FFMA.FTZ R13, R13, R16, R14 ;  /* 0x000000100d0d7223 */ /* 0x000fe2000001000e */
[----:B------:R-:W-:-:S02]  /*0650*/  FSETP.NEU.AND P0, PT, R5, RZ, PT ;  /* 0x000000ff0500720b */ /* 0x000fc40003f0d000 */
[----:B------:R-:W-:Y:S01]  /*0660*/  FSETP.GT.AND P3, PT, R9, 128, PT ;  /* 0x430000000900780b */ /* 0x000fe20003f64000 */
[----:B------:R-:W-:Y:S01]  /*0670*/  @!P2 FADD R13, R13, R13 ;  /* 0x0000000d0d0da221 */ /* 0x000fe20000000000 */
[----:B------:R-:W-:Y:S01]  /*0680*/  @!P4 FADD R12, R12, R12 ;  /* 0x0000000c0c0cc221 */ /* 0x000fe20000000000 */
[C---:B------:R-:W-:Y:S02]  /*0690*/  FSETP.GT.AND P4, PT, R8.reuse, 128, PT ;  /* 0x430000000800780b */ /* 0x040fe40003f84000 */
[----:B------:R-:W-:Y:S02]  /*06a0*/  FSETP.GEU.AND P2, PT, R9, -25, PT ;  /* 0xc1c800000900780b */ /* 0x000fe40003f4e000 */
[----:B------:R-:W-:Y:S02]  /*06b0*/  FSEL R13, R13, +INF , !P3 ;  /* 0x7f8000000d0d7808 */ /* 0x000fe40005800000 */
[----:B------:R-:W-:Y:S02]  /*06c0*/  FSETP.GEU.AND P3, PT, R8, -25, PT ;  /* 0xc1c800000800780b */ /* 0x000fe40003f6e000 */
[----:B------:R-:W-:Y:S01]  /*06d0*/  FSEL R12, R12, +INF , !P4 ;  /* 0x7f8000000c0c7808 */ /* 0x000fe20006000000 */
[----:B------:R-:W-:Y:S01]  /*06e0*/  FADD R9, R4, R4 ;  /* 0x0000000404097221 */ /* 0x000fe20000000000 */
[----:B------:R-:W-:Y:S01]  /*06f0*/  FSEL R8, R13, -1, P2 ;  /* 0xbf8000000d087808 */ /* 0x000fe20001000000 */
[----:B------:R-:W-:Y:S01]  /*0700*/  @!P0 FADD R8, R5, R5 ;  /* 0x0000000505088221 */ /* 0x000fe20000000000 */
[----:B------:R-:W-:-:S02]  /*0710*/  @P1 FSEL R9, R12, -1, P3 ;  /* 0xbf8000000c091808 */ /* 0x000fc40001800000 */
[----:B------:R-:W-:Y:S02]  /*0720*/  FSETP.GT.AND P1, PT, R4, RZ, PT ;  /* 0x000000ff0400720b */ /* 0x000fe40003f24000 */
[C---:B------:R-:W-:Y:S01]  /*0730*/  FSETP.GT.AND P0, PT, R5.reuse, RZ, PT ;  /* 0x000000ff0500720b */ /* 0x040fe20003f04000 */
[----:B--2---:R-:W-:Y:S01]  /*0740*/  IMAD.WIDE R6, R0, 0x4, R6 ;  /* 0x0000000400067825 */ /* 0x004fe200078e0206 */
[----:B------:R-:W-:Y:S02]  /*0750*/  FSEL R4, R4, R9, P1 ;  /* 0x0000000904047208 */ /* 0x000fe40000800000 */
[----:B------:R-:W-:Y:S01]  /*0760*/  FSEL R5, R5, R8, P0 ;  /* 0x0000000805057208 */ /* 0x000fe20000000000 */
[----:B------:R-:W-:Y:S04]  /*0770*/  STG.E.64 desc[UR4][R2.64], R10 ;  /* 0x0000000a02007986 */ /* 0x000fe8000c101b04 */
[----:B------:R-:W-:Y:S01]  /*0780*/  STG.E.64 desc[UR4][R6.64], R4 ;  /* 0x0000000406007986 */ /* 0x000fe2000c101b04 */
[----:B------:R-:W-:Y:S05]  /*0790*/  EXIT ;  /* 0x000000000000794d */ /* 0x000fea0003800000 */
.L_x_0:
[----:B------:R-:W-:-:S00]  /*07a0*/  BRA `(.L_x_0) ;  /* 0xfffffffc00fc7947 */ /* 0x000fc0000383ffff */
[----:B------:R-:W-:-:S00]  /*07b0*/  NOP ;  /* 0x0000000000007918 */ /* 0x000fc00000000000 */
        /* <DEDUP_REMOVED lines=12> */
.L_x_1:


//--------------------- .nv.global.init           --------------------------
	.section	.nv.global.init,"aw",@progbits
.nv.global.init:
	.type		_$_str,@object
	.size		_$_str,(_$_str_$_2 - _$_str)
_$_str:
        /*0000*/ 	.byte	0x5f, 0x5f, 0x43, 0x55, 0x44, 0x41, 0x5f, 0x46, 0x54, 0x5a, 0x00
	.type		_$_str_$_2,@object
	.size		_$_str_$_2,(.L_1 - _$_str_$_2)
_$_str_$_2:
        /*000b*/ 	.byte	0x5f, 0x5f, 0x43, 0x55, 0x44, 0x41, 0x5f, 0x50, 0x52, 0x45, 0x43, 0x5f, 0x53, 0x51, 0x52, 0x54
        /*001b*/ 	.byte	0x00
.L_1:


//--------------------- .nv.constant0.triton_poi_fused__native_batch_norm_legit_no_training_add_convolution_elu_6 --------------------------
	.section	.nv.constant0.triton_poi_fused__native_batch_norm_legit_no_training_add_convolution_elu_6,"a",@progbits
	.sectionflags	@""
	.align	4
.nv.constant0.triton_poi_fused__native_batch_norm_legit_no_training_add_convolution_elu_6:
	.zero		596
